//
// Generated by NVIDIA NVVM Compiler
//
// Compiler Build ID: CL-36424714
// Cuda compilation tools, release 13.0, V13.0.88
// Based on NVVM 20.0.0
//

.version 9.0
.target sm_100
.address_size 64

	// .globl	_Z10U_n_devicePdS_d

.visible .entry _Z10U_n_devicePdS_d(
	.param .u64 .ptr .align 1 _Z10U_n_devicePdS_d_param_0,
	.param .u64 .ptr .align 1 _Z10U_n_devicePdS_d_param_1,
	.param .f64 _Z10U_n_devicePdS_d_param_2
)
{
	.reg .pred 	%p<7>;
	.reg .b16 	%rs<12>;
	.reg .b32 	%r<18>;
	.reg .b64 	%rd<12>;
	.reg .b64 	%fd<16>;

	ld.param.u64 	%rd1, [_Z10U_n_devicePdS_d_param_0];
	ld.param.u64 	%rd2, [_Z10U_n_devicePdS_d_param_1];
	mov.u32 	%r3, %tid.x;
	mov.u32 	%r4, %ctaid.x;
	mov.u32 	%r5, %ntid.x;
	mad.lo.s32 	%r1, %r4, %r5, %r3;
	mul.hi.u32 	%r6, %r1, -2045222521;
	sub.s32 	%r7, %r1, %r6;
	shr.u32 	%r8, %r7, 1;
	add.s32 	%r9, %r8, %r6;
	shr.u32 	%r10, %r9, 4;
	mul.lo.s32 	%r11, %r10, 21;
	sub.s32 	%r2, %r1, %r11;
	setp.gt.u32 	%p1, %r1, 230;
	@%p1 bra 	$L__BB0_3;
	setp.eq.s32 	%p2, %r2, 0;
	add.s32 	%r12, %r1, -21;
	setp.gt.u32 	%p3, %r12, 188;
	setp.gt.u32 	%p4, %r2, 19;
	or.pred  	%p5, %p3, %p4;
	or.pred  	%p6, %p5, %p2;
	@%p6 bra 	$L__BB0_3;
	cvta.to.global.u64 	%rd3, %rd1;
	mul.wide.u32 	%rd4, %r1, 8;
	add.s64 	%rd5, %rd3, %rd4;
	ld.global.f64 	%fd1, [%rd5];
	cvt.u16.u32 	%rs1, %r1;
	mul.lo.s16 	%rs2, %rs1, 135;
	shr.u16 	%rs3, %rs2, 8;
	sub.s16 	%rs4, %rs1, %rs3;
	and.b16  	%rs5, %rs4, 254;
	shr.u16 	%rs6, %rs5, 1;
	add.s16 	%rs7, %rs6, %rs3;
	and.b16  	%rs8, %rs7, 240;
	shr.u16 	%rs9, %rs8, 4;
	mul.lo.s16 	%rs10, %rs9, 21;
	sub.s16 	%rs11, %rs1, %rs10;
	cvt.u32.u16 	%r13, %rs11;
	and.b32  	%r14, %r13, 255;
	sub.s32 	%r15, %r1, %r14;
	add.s32 	%r16, %r2, %r15;
	mul.wide.u32 	%rd6, %r16, 8;
	add.s64 	%rd7, %rd3, %rd6;
	ld.global.f64 	%fd2, [%rd7+8];
	add.f64 	%fd3, %fd1, %fd1;
	sub.f64 	%fd4, %fd2, %fd3;
	add.s32 	%r17, %r16, -1;
	mul.wide.u32 	%rd8, %r17, 8;
	add.s64 	%rd9, %rd3, %rd8;
	ld.global.f64 	%fd5, [%rd9];
	add.f64 	%fd6, %fd5, %fd4;
	div.rn.f64 	%fd7, %fd6, 0d3F647AE147AE147B;
	ld.global.f64 	%fd8, [%rd7+168];
	sub.f64 	%fd9, %fd8, %fd3;
	ld.global.f64 	%fd10, [%rd7+-168];
	add.f64 	%fd11, %fd10, %fd9;
	div.rn.f64 	%fd12, %fd11, 0d3F847AE147AE147B;
	add.f64 	%fd13, %fd7, %fd12;
	add.f64 	%fd14, %fd13, 0d0000000000000000;
	fma.rn.f64 	%fd15, %fd14, 0d3F45D867C3ECE2A5, %fd1;
	cvta.to.global.u64 	%rd10, %rd2;
	add.s64 	%rd11, %rd10, %rd4;
	st.global.f64 	[%rd11], %fd15;
$L__BB0_3:
	ret;

}


// ===== COMPILED SASS (sm_100) =====

	.target	sm_100

	.elftype	@"ET_EXEC"


//--------------------- .note.nv.tkinfo           --------------------------
	.section	.note.nv.tkinfo,"",@"SHT_NOTE"
	.sectionflags	@"SHF_NOTE_NV_TKINFO"
	.tkinfo
        /*0018*/ 	.word	0x00000002
        /*0030*/ 	.string	""
        /*0030*/ 	.string	"ptxas"
        /*0030*/ 	.string	"Cuda compilation tools, release 13.0, V13.0.88"
        /*0030*/ 	.string	"Build cuda_13.0.r13.0/compiler.36424714_0"
        /*0030*/ 	.string	"-arch sm_100 -m 64 "



//--------------------- .note.nv.cuinfo           --------------------------
	.section	.note.nv.cuinfo,"",@"SHT_NOTE"
	.sectionflags	@"SHF_NOTE_NV_CUINFO"
        /*0018*/ 	.short	0x0002
        /*001a*/ 	.short	0x0064
        /*001c*/ 	.short	0x0082
	.zero		2


//--------------------- .nv.info                  --------------------------
	.section	.nv.info,"",@"SHT_CUDA_INFO"
	.align	4


	//----- nvinfo : EIATTR_REGCOUNT
	.align		4
        /*0000*/ 	.byte	0x04, 0x2f
        /*0002*/ 	.short	(.L_1 - .L_0)
	.align		4
.L_0:
        /*0004*/ 	.word	index@(_Z10U_n_devicePdS_d)
        /*0008*/ 	.word	0x00000020


	//----- nvinfo : EIATTR_FRAME_SIZE
	.align		4
.L_1:
        /*000c*/ 	.byte	0x04, 0x11
        /*000e*/ 	.short	(.L_3 - .L_2)
	.align		4
.L_2:
        /*0010*/ 	.word	index@($__internal_0_$__cuda_sm20_div_rn_f64_full)
        /*0014*/ 	.word	0x00000000


	//----- nvinfo : EIATTR_FRAME_SIZE
	.align		4
.L_3:
        /*0018*/ 	.byte	0x04, 0x11
        /*001a*/ 	.short	(.L_5 - .L_4)
	.align		4
.L_4:
        /*001c*/ 	.word	index@(_Z10U_n_devicePdS_d)
        /*0020*/ 	.word	0x00000000


	//----- nvinfo : EIATTR_MIN_STACK_SIZE
	.align		4
.L_5:
        /*0024*/ 	.byte	0x04, 0x12
        /*0026*/ 	.short	(.L_7 - .L_6)
	.align		4
.L_6:
        /*0028*/ 	.word	index@(_Z10U_n_devicePdS_d)
        /*002c*/ 	.word	0x00000000
.L_7:


//--------------------- .nv.compat                --------------------------
	.section	.nv.compat,"",@"SHT_CUDA_COMPAT_INFO"
	.align	4
        /*0000*/ 	.byte	0x02, 0x09, 0x00, 0x00, 0x02, 0x02, 0x01, 0x00, 0x02, 0x05, 0x05, 0x00, 0x03, 0x07, 0x01, 0x01
        /*0010*/ 	.byte	0x02, 0x03, 0x00, 0x00, 0x02, 0x06, 0x01, 0x00, 0x04, 0x0b, 0x08, 0x00, 0x01, 0x00, 0x00, 0x00
        /*0020*/ 	.byte	0x00, 0x00, 0x00, 0x00


//--------------------- .nv.info._Z10U_n_devicePdS_d --------------------------
	.section	.nv.info._Z10U_n_devicePdS_d,"",@"SHT_CUDA_INFO"
	.sectionflags	@""
	.align	4


	//----- nvinfo : EIATTR_CUDA_API_VERSION
	.align		4
        /*0000*/ 	.byte	0x04, 0x37
        /*0002*/ 	.short	(.L_9 - .L_8)
.L_8:
        /*0004*/ 	.word	0x00000082


	//----- nvinfo : EIATTR_KPARAM_INFO
	.align		4
.L_9:
        /*0008*/ 	.byte	0x04, 0x17
        /*000a*/ 	.short	(.L_11 - .L_10)
.L_10:
        /*000c*/ 	.word	0x00000000
        /*0010*/ 	.short	0x0002
        /*0012*/ 	.short	0x0010
        /*0014*/ 	.byte	0x00, 0xf0, 0x21, 0x00


	//----- nvinfo : EIATTR_KPARAM_INFO
	.align		4
.L_11:
        /*0018*/ 	.byte	0x04, 0x17
        /*001a*/ 	.short	(.L_13 - .L_12)
.L_12:
        /*001c*/ 	.word	0x00000000
        /*0020*/ 	.short	0x0001
        /*0022*/ 	.short	0x0008
        /*0024*/ 	.byte	0x00, 0xf5, 0x21, 0x00


	//----- nvinfo : EIATTR_KPARAM_INFO
	.align		4
.L_13:
        /*0028*/ 	.byte	0x04, 0x17
        /*002a*/ 	.short	(.L_15 - .L_14)
.L_14:
        /*002c*/ 	.word	0x00000000
        /*0030*/ 	.short	0x0000
        /*0032*/ 	.short	0x0000
        /*0034*/ 	.byte	0x00, 0xf5, 0x21, 0x00


	//----- nvinfo : EIATTR_SPARSE_MMA_MASK
	.align		4
.L_15:
        /*0038*/ 	.byte	0x03, 0x50
        /*003a*/ 	.short	0x0000


	//----- nvinfo : EIATTR_MAXREG_COUNT
	.align		4
        /*003c*/ 	.byte	0x03, 0x1b
        /*003e*/ 	.short	0x00ff


	//----- nvinfo : EIATTR_MERCURY_ISA_VERSION
	.align		4
        /*0040*/ 	.byte	0x03, 0x5f
        /*0042*/ 	.short	0x0101


	//----- nvinfo : EIATTR_VRC_CTA_INIT_COUNT
	.align		4
        /*0044*/ 	.byte	0x02, 0x4a
	.zero		1
	.zero		1


	//----- nvinfo : EIATTR_EXIT_INSTR_OFFSETS
	.align		4
        /*0048*/ 	.byte	0x04, 0x1c
        /*004a*/ 	.short	(.L_17 - .L_16)


	//   ....[0]....
.L_16:
        /*004c*/ 	.word	0x00000090


	//   ....[1]....
        /*0050*/ 	.word	0x00000100


	//   ....[2]....
        /*0054*/ 	.word	0x000006c0


	//----- nvinfo : EIATTR_CRS_STACK_SIZE
	.align		4
.L_17:
        /*0058*/ 	.byte	0x04, 0x1e
        /*005a*/ 	.short	(.L_19 - .L_18)
.L_18:
        /*005c*/ 	.word	0x00000000


	//----- nvinfo : EIATTR_CBANK_PARAM_SIZE
	.align		4
.L_19:
        /*0060*/ 	.byte	0x03, 0x19
        /*0062*/ 	.short	0x0018


	//----- nvinfo : EIATTR_PARAM_CBANK
	.align		4
        /*0064*/ 	.byte	0x04, 0x0a
        /*0066*/ 	.short	(.L_21 - .L_20)
	.align		4
.L_20:
        /*0068*/ 	.word	index@(.nv.constant0._Z10U_n_devicePdS_d)
        /*006c*/ 	.short	0x0380
        /*006e*/ 	.short	0x0018


	//----- nvinfo : EIATTR_SW_WAR
	.align		4
.L_21:
        /*0070*/ 	.byte	0x04, 0x36
        /*0072*/ 	.short	(.L_23 - .L_22)
.L_22:
        /*0074*/ 	.word	0x00000008
.L_23:


//--------------------- .nv.callgraph             --------------------------
	.section	.nv.callgraph,"",@"SHT_CUDA_CALLGRAPH"
	.align	4
	.sectionentsize	8
	.align		4
        /*0000*/ 	.word	0x00000000
	.align		4
        /*0004*/ 	.word	0xffffffff
	.align		4
        /*0008*/ 	.word	0x00000000
	.align		4
        /*000c*/ 	.word	0xfffffffe
	.align		4
        /*0010*/ 	.word	0x00000000
	.align		4
        /*0014*/ 	.word	0xfffffffd
	.align		4
        /*0018*/ 	.word	0x00000000
	.align		4
        /*001c*/ 	.word	0xfffffffc


//--------------------- .text._Z10U_n_devicePdS_d --------------------------
	.section	.text._Z10U_n_devicePdS_d,"ax",@progbits
	.align	128
        .global         _Z10U_n_devicePdS_d
        .type           _Z10U_n_devicePdS_d,@function
        .size           _Z10U_n_devicePdS_d,(.L_x_10 - _Z10U_n_devicePdS_d)
        .other          _Z10U_n_devicePdS_d,@"STO_CUDA_ENTRY STV_DEFAULT"
_Z10U_n_devicePdS_d:
.text._Z10U_n_devicePdS_d:
[----:B------:R-:W-:Y:S01]  /*0000*/  LDC R1, c[0x0][0x37c] ;  /* 0x0000df00ff017b82 */ /* 0x000fe20000000800 */
[----:B------:R-:W0:Y:S07]  /*0010*/  S2R R4, SR_TID.X ;  /* 0x0000000000047919 */ /* 0x000e2e0000002100 */
[----:B------:R-:W0:Y:S08]  /*0020*/  S2UR UR4, SR_CTAID.X ;  /* 0x00000000000479c3 */ /* 0x000e300000002500 */
[----:B------:R-:W0:Y:S02]  /*0030*/  LDC R3, c[0x0][0x360] ;  /* 0x0000d800ff037b82 */ /* 0x000e240000000800 */
[----:B0-----:R-:W-:-:S04]  /*0040*/  IMAD R4, R3, UR4, R4 ;  /* 0x0000000403047c24 */ /* 0x001fc8000f8e0204 */
[C---:B------:R-:W-:Y:S01]  /*0050*/  IMAD.HI.U32 R3, R4.reuse, -0x79e79e79, RZ ;  /* 0x8618618704037827 */ /* 0x040fe200078e00ff */
[----:B------:R-:W-:-:S03]  /*0060*/  ISETP.GT.U32.AND P0, PT, R4, 0xe6, PT ;  /* 0x000000e60400780c */ /* 0x000fc60003f04070 */
[----:B------:R-:W-:-:S05]  /*0070*/  IMAD.IADD R0, R4, 0x1, -R3 ;  /* 0x0000000104007824 */ /* 0x000fca00078e0a03 */
[----:B------:R-:W-:-:S05]  /*0080*/  LEA.HI R0, R0, R3, RZ, 0x1f ;  /* 0x0000000300007211 */ /* 0x000fca00078ff8ff */
[----:B------:R-:W-:Y:S05]  /*0090*/  @P0 EXIT ;  /* 0x000000000000094d */ /* 0x000fea0003800000 */
[----:B------:R-:W-:Y:S01]  /*00a0*/  SHF.R.U32.HI R3, RZ, 0x4, R0 ;  /* 0x00000004ff037819 */ /* 0x000fe20000011600 */
[----:B------:R-:W-:-:S04]  /*00b0*/  VIADD R0, R4, 0xffffffeb ;  /* 0xffffffeb04007836 */ /* 0x000fc80000000000 */
[----:B------:R-:W-:-:S05]  /*00c0*/  IMAD R5, R3, -0x15, R4 ;  /* 0xffffffeb03057824 */ /* 0x000fca00078e0204 */
[----:B------:R-:W-:-:S04]  /*00d0*/  ISETP.GT.U32.AND P0, PT, R5, 0x13, PT ;  /* 0x000000130500780c */ /* 0x000fc80003f04070 */
[----:B------:R-:W-:-:S04]  /*00e0*/  ISETP.GT.U32.OR P0, PT, R0, 0xbc, P0 ;  /* 0x000000bc0000780c */ /* 0x000fc80000704470 */
[----:B------:R-:W-:-:S13]  /*00f0*/  ISETP.EQ.OR P0, PT, R5, RZ, P0 ;  /* 0x000000ff0500720c */ /* 0x000fda0000702670 */
[----:B------:R-:W-:Y:S05]  /*0100*/  @P0 EXIT ;  /* 0x000000000000094d */ /* 0x000fea0003800000 */
[----:B------:R-:W-:Y:S01]  /*0110*/  PRMT R0, R4, 0x9910, RZ ;  /* 0x0000991004007816 */ /* 0x000fe200000000ff */
[----:B------:R-:W0:Y:S04]  /*0120*/  LDCU.64 UR4, c[0x0][0x358] ;  /* 0x00006b00ff0477ac */ /* 0x000e280008000a00 */
[----:B------:R-:W-:-:S05]  /*0130*/  IMAD R0, R0, 0x87, RZ ;  /* 0x0000008700007824 */ /* 0x000fca00078e02ff */
[----:B------:R-:W-:-:S04]  /*0140*/  LOP3.LUT R0, R0, 0xffff, RZ, 0xc0, !PT ;  /* 0x0000ffff00007812 */ /* 0x000fc800078ec0ff */
[----:B------:R-:W-:-:S05]  /*0150*/  SHF.R.U32.HI R0, RZ, 0x8, R0 ;  /* 0x00000008ff007819 */ /* 0x000fca0000011600 */
[----:B------:R-:W-:-:S05]  /*0160*/  IMAD.MOV R3, RZ, RZ, -R0 ;  /* 0x000000ffff037224 */ /* 0x000fca00078e0a00 */
[----:B------:R-:W-:-:S05]  /*0170*/  PRMT R3, R3, 0x7710, RZ ;  /* 0x0000771003037816 */ /* 0x000fca00000000ff */
[----:B------:R-:W-:-:S05]  /*0180*/  IMAD.IADD R2, R4, 0x1, R3 ;  /* 0x0000000104027824 */ /* 0x000fca00078e0203 */
[----:B------:R-:W-:-:S04]  /*0190*/  LOP3.LUT R3, R2, 0xfe, RZ, 0xc0, !PT ;  /* 0x000000fe02037812 */ /* 0x000fc800078ec0ff */
[----:B------:R-:W-:-:S04]  /*01a0*/  LEA.HI R3, R3, R0, RZ, 0x1f ;  /* 0x0000000003037211 */ /* 0x000fc800078ff8ff */
[----:B------:R-:W-:-:S04]  /*01b0*/  LOP3.LUT R3, R3, 0xf0, RZ, 0xc0, !PT ;  /* 0x000000f003037812 */ /* 0x000fc800078ec0ff */
[----:B------:R-:W-:-:S04]  /*01c0*/  SHF.R.U32.HI R3, RZ, 0x4, R3 ;  /* 0x00000004ff037819 */ /* 0x000fc80000011603 */
[----:B------:R-:W-:Y:S02]  /*01d0*/  PRMT R0, R3, 0x9910, RZ ;  /* 0x0000991003007816 */ /* 0x000fe400000000ff */
[----:B------:R-:W1:Y:S03]  /*01e0*/  LDC.64 R2, c[0x0][0x380] ;  /* 0x0000e000ff027b82 */ /* 0x000e660000000a00 */
[----:B------:R-:W-:-:S04]  /*01f0*/  IMAD R0, R0, 0x15, RZ ;  /* 0x0000001500007824 */ /* 0x000fc800078e02ff */
[----:B------:R-:W-:-:S05]  /*0200*/  IMAD.MOV R0, RZ, RZ, -R0 ;  /* 0x000000ffff007224 */ /* 0x000fca00078e0a00 */
[----:B------:R-:W-:-:S05]  /*0210*/  PRMT R7, R0, 0x7710, RZ ;  /* 0x0000771000077816 */ /* 0x000fca00000000ff */
[----:B------:R-:W-:-:S05]  /*0220*/  IMAD.IADD R0, R4, 0x1, R7 ;  /* 0x0000000104007824 */ /* 0x000fca00078e0207 */
[----:B------:R-:W-:Y:S01]  /*0230*/  LOP3.LUT R0, R0, 0xff, RZ, 0xc0, !PT ;  /* 0x000000ff00007812 */ /* 0x000fe200078ec0ff */
[----:B-1----:R-:W-:-:S03]  /*0240*/  IMAD.WIDE.U32 R16, R4, 0x8, R2 ;  /* 0x0000000804107825 */ /* 0x002fc600078e0002 */
[----:B------:R-:W-:-:S03]  /*0250*/  IADD3 R5, PT, PT, R5, R4, -R0 ;  /* 0x0000000405057210 */ /* 0x000fc60007ffe800 */
[----:B0-----:R-:W2:Y:S02]  /*0260*/  LDG.E.64 R16, desc[UR4][R16.64] ;  /* 0x0000000410107981 */ /* 0x001ea4000c1e1b00 */
[----:B------:R-:W-:-:S04]  /*0270*/  IMAD.WIDE.U32 R14, R5, 0x8, R2 ;  /* 0x00000008050e7825 */ /* 0x000fc800078e0002 */
[----:B------:R-:W-:Y:S01]  /*0280*/  VIADD R9, R5, 0xffffffff ;  /* 0xffffffff05097836 */ /* 0x000fe20000000000 */
[----:B------:R-:W3:Y:S03]  /*0290*/  LDG.E.64 R6, desc[UR4][R14.64+0x8] ;  /* 0x000008040e067981 */ /* 0x000ee6000c1e1b00 */
[----:B------:R-:W-:-:S06]  /*02a0*/  IMAD.WIDE.U32 R8, R9, 0x8, R2 ;  /* 0x0000000809087825 */ /* 0x000fcc00078e0002 */
[----:B------:R-:W4:Y:S01]  /*02b0*/  LDG.E.64 R8, desc[UR4][R8.64] ;  /* 0x0000000408087981 */ /* 0x000f22000c1e1b00 */
[----:B------:R-:W0:Y:S01]  /*02c0*/  MUFU.RCP64H R11, 0.0024999994784593582153 ;  /* 0x3f647ae1000b7908 */ /* 0x000e220000001800 */
[----:B------:R-:W-:Y:S01]  /*02d0*/  IMAD.MOV.U32 R2, RZ, RZ, 0x47ae147b ;  /* 0x47ae147bff027424 */ /* 0x000fe200078e00ff */
[----:B------:R-:W-:Y:S01]  /*02e0*/  UMOV UR6, 0x47ae147b ;  /* 0x47ae147b00067882 */ /* 0x000fe20000000000 */
[----:B------:R-:W-:Y:S01]  /*02f0*/  IMAD.MOV.U32 R3, RZ, RZ, 0x3f647ae1 ;  /* 0x3f647ae1ff037424 */ /* 0x000fe200078e00ff */
[----:B------:R-:W-:Y:S01]  /*0300*/  BSSY.RECONVERGENT B0, `(.L_x_0) ;  /* 0x0000016000007945 */ /* 0x000fe20003800200 */
[----:B------:R-:W-:-:S06]  /*0310*/  IMAD.MOV.U32 R10, RZ, RZ, 0x1 ;  /* 0x00000001ff0a7424 */ /* 0x000fcc00078e00ff */
[----:B0-----:R-:W-:-:S08]  /*0320*/  DFMA R12, R10, -R2, 1 ;  /* 0x3ff000000a0c742b */ /* 0x001fd00000000802 */
[----:B------:R-:W-:-:S08]  /*0330*/  DFMA R12, R12, R12, R12 ;  /* 0x0000000c0c0c722b */ /* 0x000fd0000000000c */
[----:B------:R-:W-:-:S08]  /*0340*/  DFMA R10, R10, R12, R10 ;  /* 0x0000000c0a0a722b */ /* 0x000fd0000000000a */
[----:B------:R-:W-:-:S08]  /*0350*/  DFMA R18, R10, -R2, 1 ;  /* 0x3ff000000a12742b */ /* 0x000fd00000000802 */
[----:B------:R-:W-:Y:S02]  /*0360*/  DFMA R18, R10, R18, R10 ;  /* 0x000000120a12722b */ /* 0x000fe4000000000a */
[----:B--2---:R-:W-:-:S08]  /*0370*/  DADD R12, R16, R16 ;  /* 0x00000000100c7229 */ /* 0x004fd00000000010 */
[----:B---3--:R-:W-:-:S08]  /*0380*/  DADD R6, R6, -R12 ;  /* 0x0000000006067229 */ /* 0x008fd0000000080c */
[----:B----4-:R-:W-:-:S08]  /*0390*/  DADD R6, R6, R8 ;  /* 0x0000000006067229 */ /* 0x010fd00000000008 */
[----:B------:R-:W-:Y:S02]  /*03a0*/  DMUL R8, R6, R18 ;  /* 0x0000001206087228 */ /* 0x000fe40000000000 */
[----:B------:R-:W-:-:S06]  /*03b0*/  FSETP.GEU.AND P1, PT, |R7|, 6.5827683646048100446e-37, PT ;  /* 0x036000000700780b */ /* 0x000fcc0003f2e200 */
[----:B------:R-:W-:-:S08]  /*03c0*/  DFMA R2, R8, -R2, R6 ;  /* 0x800000020802722b */ /* 0x000fd00000000006 */
[----:B------:R-:W-:-:S10]  /*03d0*/  DFMA R2, R18, R2, R8 ;  /* 0x000000021202722b */ /* 0x000fd40000000008 */
[----:B------:R-:W-:-:S05]  /*03e0*/  FFMA R0, RZ, 0.89249998331069946289, R3 ;  /* 0x3f647ae1ff007823 */ /* 0x000fca0000000003 */
[----:B------:R-:W-:-:S13]  /*03f0*/  FSETP.GT.AND P0, PT, |R0|, 1.469367938527859385e-39, PT ;  /* 0x001000000000780b */ /* 0x000fda0003f04200 */
[----:B------:R-:W-:Y:S05]  /*0400*/  @P0 BRA P1, `(.L_x_1) ;  /* 0x0000000000140947 */ /* 0x000fea0000800000 */
[----:B------:R-:W-:Y:S01]  /*0410*/  IMAD.MOV.U32 R11, RZ, RZ, 0x3f647ae1 ;  /* 0x3f647ae1ff0b7424 */ /* 0x000fe200078e00ff */
[----:B------:R-:W-:-:S07]  /*0420*/  MOV R0, 0x440 ;  /* 0x0000044000007802 */ /* 0x000fce0000000f00 */
[----:B------:R-:W-:Y:S05]  /*0430*/  CALL.REL.NOINC `($__internal_0_$__cuda_sm20_div_rn_f64_full) ;  /* 0x0000000000a47944 */ /* 0x000fea0003c00000 */
[----:B------:R-:W-:Y:S02]  /*0440*/  IMAD.MOV.U32 R2, RZ, RZ, R20 ;  /* 0x000000ffff027224 */ /* 0x000fe400078e0014 */
[----:B------:R-:W-:-:S07]  /*0450*/  IMAD.MOV.U32 R3, RZ, RZ, R21 ;  /* 0x000000ffff037224 */ /* 0x000fce00078e0015 */
.L_x_1:
[----:B------:R-:W-:Y:S05]  /*0460*/  BSYNC.RECONVERGENT B0 ;  /* 0x0000000000007941 */ /* 0x000fea0003800200 */
.L_x_0:
[----:B------:R-:W2:Y:S04]  /*0470*/  LDG.E.64 R8, desc[UR4][R14.64+0xa8] ;  /* 0x0000a8040e087981 */ /* 0x000ea8000c1e1b00 */
[----:B------:R-:W3:Y:S01]  /*0480*/  LDG.E.64 R10, desc[UR4][R14.64+-0xa8] ;  /* 0xffff58040e0a7981 */ /* 0x000ee2000c1e1b00 */
[----:B------:R-:W0:Y:S01]  /*0490*/  MUFU.RCP64H R19, 0.0099999979138374328613 ;  /* 0x3f847ae100137908 */ /* 0x000e220000001800 */
[----:B------:R-:W-:Y:S01]  /*04a0*/  IMAD.MOV.U32 R6, RZ, RZ, 0x47ae147b ;  /* 0x47ae147bff067424 */ /* 0x000fe200078e00ff */
[----:B------:R-:W-:Y:S01]  /*04b0*/  BSSY.RECONVERGENT B0, `(.L_x_2) ;  /* 0x0000018000007945 */ /* 0x000fe20003800200 */
[----:B------:R-:W-:Y:S02]  /*04c0*/  IMAD.MOV.U32 R7, RZ, RZ, 0x3f847ae1 ;  /* 0x3f847ae1ff077424 */ /* 0x000fe400078e00ff */
[----:B------:R-:W-:-:S06]  /*04d0*/  IMAD.MOV.U32 R18, RZ, RZ, 0x1 ;  /* 0x00000001ff127424 */ /* 0x000fcc00078e00ff */
[----:B0-----:R-:W-:-:S08]  /*04e0*/  DFMA R20, R18, -R6, 1 ;  /* 0x3ff000001214742b */ /* 0x001fd00000000806 */
[----:B------:R-:W-:-:S08]  /*04f0*/  DFMA R20, R20, R20, R20 ;  /* 0x000000141414722b */ /* 0x000fd00000000014 */
[----:B------:R-:W-:Y:S02]  /*0500*/  DFMA R20, R18, R20, R18 ;  /* 0x000000141214722b */ /* 0x000fe40000000012 */
[----:B--2---:R-:W-:-:S06]  /*0510*/  DADD R8, -R12, R8 ;  /* 0x000000000c087229 */ /* 0x004fcc0000000108 */
[----:B------:R-:W-:Y:S02]  /*0520*/  DFMA R12, R20, -R6, 1 ;  /* 0x3ff00000140c742b */ /* 0x000fe40000000806 */
[----:B---3--:R-:W-:-:S06]  /*0530*/  DADD R8, R8, R10 ;  /* 0x0000000008087229 */ /* 0x008fcc000000000a */
[----:B------:R-:W-:-:S08]  /*0540*/  DFMA R12, R20, R12, R20 ;  /* 0x0000000c140c722b */ /* 0x000fd00000000014 */
[----:B------:R-:W-:Y:S01]  /*0550*/  DMUL R10, R8, R12 ;  /* 0x0000000c080a7228 */ /* 0x000fe20000000000 */
[----:B------:R-:W-:-:S07]  /*0560*/  FSETP.GEU.AND P1, PT, |R9|, 6.5827683646048100446e-37, PT ;  /* 0x036000000900780b */ /* 0x000fce0003f2e200 */
[----:B------:R-:W-:-:S08]  /*0570*/  DFMA R6, R10, -R6, R8 ;  /* 0x800000060a06722b */ /* 0x000fd00000000008 */
[----:B------:R-:W-:-:S10]  /*0580*/  DFMA R6, R12, R6, R10 ;  /* 0x000000060c06722b */ /* 0x000fd4000000000a */
[----:B------:R-:W-:-:S05]  /*0590*/  FFMA R0, RZ, 1.0349999666213989258, R7 ;  /* 0x3f847ae1ff007823 */ /* 0x000fca0000000007 */
[----:B------:R-:W-:-:S13]  /*05a0*/  FSETP.GT.AND P0, PT, |R0|, 1.469367938527859385e-39, PT ;  /* 0x001000000000780b */ /* 0x000fda0003f04200 */
[----:B------:R-:W-:Y:S05]  /*05b0*/  @P0 BRA P1, `(.L_x_3) ;  /* 0x00000000001c0947 */ /* 0x000fea0000800000 */
[----:B------:R-:W-:Y:S01]  /*05c0*/  IMAD.MOV.U32 R6, RZ, RZ, R8 ;  /* 0x000000ffff067224 */ /* 0x000fe200078e0008 */
[----:B------:R-:W-:Y:S01]  /*05d0*/  MOV R0, 0x610 ;  /* 0x0000061000007802 */ /* 0x000fe20000000f00 */
[----:B------:R-:W-:Y:S02]  /*05e0*/  IMAD.MOV.U32 R7, RZ, RZ, R9 ;  /* 0x000000ffff077224 */ /* 0x000fe400078e0009 */
[----:B------:R-:W-:-:S07]  /*05f0*/  IMAD.MOV.U32 R11, RZ, RZ, 0x3f847ae1 ;  /* 0x3f847ae1ff0b7424 */ /* 0x000fce00078e00ff */
[----:B------:R-:W-:Y:S05]  /*0600*/  CALL.REL.NOINC `($__internal_0_$__cuda_sm20_div_rn_f64_full) ;  /* 0x0000000000307944 */ /* 0x000fea0003c00000 */
[----:B------:R-:W-:Y:S02]  /*0610*/  IMAD.MOV.U32 R6, RZ, RZ, R20 ;  /* 0x000000ffff067224 */ /* 0x000fe400078e0014 */
[----:B------:R-:W-:-:S07]  /*0620*/  IMAD.MOV.U32 R7, RZ, RZ, R21 ;  /* 0x000000ffff077224 */ /* 0x000fce00078e0015 */
.L_x_3:
[----:B------:R-:W-:Y:S05]  /*0630*/  BSYNC.RECONVERGENT B0 ;  /* 0x0000000000007941 */ /* 0x000fea0003800200 */
.L_x_2:
[----:B------:R-:W0:Y:S01]  /*0640*/  LDC.64 R8, c[0x0][0x388] ;  /* 0x0000e200ff087b82 */ /* 0x000e220000000a00 */
[----:B------:R-:W-:Y:S01]  /*0650*/  DADD R2, R6, R2 ;  /* 0x0000000006027229 */ /* 0x000fe20000000002 */
[----:B------:R-:W-:Y:S01]  /*0660*/  UMOV UR8, 0xc3ece2a5 ;  /* 0xc3ece2a500087882 */ /* 0x000fe20000000000 */
[----:B------:R-:W-:-:S06]  /*0670*/  UMOV UR9, 0x3f45d867 ;  /* 0x3f45d86700097882 */ /* 0x000fcc0000000000 */
[----:B------:R-:W-:-:S08]  /*0680*/  DADD R2, RZ, R2 ;  /* 0x00000000ff027229 */ /* 0x000fd00000000002 */
[----:B------:R-:W-:Y:S01]  /*0690*/  DFMA R2, R2, UR8, R16 ;  /* 0x0000000802027c2b */ /* 0x000fe20008000010 */
[----:B0-----:R-:W-:-:S06]  /*06a0*/  IMAD.WIDE.U32 R4, R4, 0x8, R8 ;  /* 0x0000000804047825 */ /* 0x001fcc00078e0008 */
[----:B------:R-:W-:Y:S01]  /*06b0*/  STG.E.64 desc[UR4][R4.64], R2 ;  /* 0x0000000204007986 */ /* 0x000fe2000c101b04 */
[----:B------:R-:W-:Y:S05]  /*06c0*/  EXIT ;  /* 0x000000000000794d */ /* 0x000fea0003800000 */
        .weak           $__internal_0_$__cuda_sm20_div_rn_f64_full
        .type           $__internal_0_$__cuda_sm20_div_rn_f64_full,@function
        .size           $__internal_0_$__cuda_sm20_div_rn_f64_full,(.L_x_10 - $__internal_0_$__cuda_sm20_div_rn_f64_full)
$__internal_0_$__cuda_sm20_div_rn_f64_full:
[C---:B------:R-:W-:Y:S01]  /*06d0*/  FSETP.GEU.AND P0, PT, |R11|.reuse, 1.469367938527859385e-39, PT ;  /* 0x001000000b00780b */ /* 0x040fe20003f0e200 */
[----:B------:R-:W-:Y:S01]  /*06e0*/  IMAD.U32 R10, RZ, RZ, UR6 ;  /* 0x00000006ff0a7e24 */ /* 0x000fe2000f8e00ff */
[----:B------:R-:W-:Y:S01]  /*06f0*/  LOP3.LUT R5, R11, 0x800fffff, RZ, 0xc0, !PT ;  /* 0x800fffff0b057812 */ /* 0x000fe200078ec0ff */
[----:B------:R-:W-:Y:S01]  /*0700*/  IMAD.U32 R8, RZ, RZ, UR6 ;  /* 0x00000006ff087e24 */ /* 0x000fe2000f8e00ff */
[----:B------:R-:W-:Y:S01]  /*0710*/  FSETP.GEU.AND P2, PT, |R7|, 1.469367938527859385e-39, PT ;  /* 0x001000000700780b */ /* 0x000fe20003f4e200 */
[----:B------:R-:W-:Y:S01]  /*0720*/  IMAD.MOV.U32 R20, RZ, RZ, 0x1 ;  /* 0x00000001ff147424 */ /* 0x000fe200078e00ff */
[----:B------:R-:W-:Y:S01]  /*0730*/  LOP3.LUT R9, R5, 0x3ff00000, RZ, 0xfc, !PT ;  /* 0x3ff0000005097812 */ /* 0x000fe200078efcff */
[----:B------:R-:W-:Y:S01]  /*0740*/  IMAD.MOV.U32 R26, RZ, RZ, 0x1ca00000 ;  /* 0x1ca00000ff1a7424 */ /* 0x000fe200078e00ff */
[----:B------:R-:W-:Y:S01]  /*0750*/  LOP3.LUT R5, R7, 0x7ff00000, RZ, 0xc0, !PT ;  /* 0x7ff0000007057812 */ /* 0x000fe200078ec0ff */
[----:B------:R-:W-:Y:S01]  /*0760*/  BSSY.RECONVERGENT B1, `(.L_x_4) ;  /* 0x000004f000017945 */ /* 0x000fe20003800200 */
[----:B------:R-:W-:-:S03]  /*0770*/  LOP3.LUT R28, R11, 0x7ff00000, RZ, 0xc0, !PT ;  /* 0x7ff000000b1c7812 */ /* 0x000fc600078ec0ff */
[----:B------:R-:W-:Y:S01]  /*0780*/  @!P0 DMUL R8, R10, 8.98846567431157953865e+307 ;  /* 0x7fe000000a088828 */ /* 0x000fe20000000000 */
[----:B------:R-:W-:Y:S01]  /*0790*/  ISETP.GE.U32.AND P1, PT, R5, R28, PT ;  /* 0x0000001c0500720c */ /* 0x000fe20003f26070 */
[----:B------:R-:W-:Y:S02]  /*07a0*/  IMAD.MOV.U32 R27, RZ, RZ, R5 ;  /* 0x000000ffff1b7224 */ /* 0x000fe400078e0005 */
[----:B------:R-:W-:Y:S02]  /*07b0*/  @!P2 LOP3.LUT R22, R11, 0x7ff00000, RZ, 0xc0, !PT ;  /* 0x7ff000000b16a812 */ /* 0x000fe400078ec0ff */
[----:B------:R-:W0:Y:S02]  /*07c0*/  MUFU.RCP64H R21, R9 ;  /* 0x0000000900157308 */ /* 0x000e240000001800 */
[----:B------:R-:W-:Y:S01]  /*07d0*/  @!P2 ISETP.GE.U32.AND P3, PT, R5, R22, PT ;  /* 0x000000160500a20c */ /* 0x000fe20003f66070 */
[----:B------:R-:W-:Y:S01]  /*07e0*/  @!P2 IMAD.MOV.U32 R22, RZ, RZ, RZ ;  /* 0x000000ffff16a224 */ /* 0x000fe200078e00ff */
[----:B------:R-:W-:-:S02]  /*07f0*/  @!P0 LOP3.LUT R28, R9, 0x7ff00000, RZ, 0xc0, !PT ;  /* 0x7ff00000091c8812 */ /* 0x000fc400078ec0ff */
[----:B------:R-:W-:-:S03]  /*0800*/  @!P2 SEL R23, R26, 0x63400000, !P3 ;  /* 0x634000001a17a807 */ /* 0x000fc60005800000 */
[----:B------:R-:W-:Y:S01]  /*0810*/  VIADD R29, R28, 0xffffffff ;  /* 0xffffffff1c1d7836 */ /* 0x000fe20000000000 */
[----:B------:R-:W-:-:S04]  /*0820*/  @!P2 LOP3.LUT R23, R23, 0x80000000, R7, 0xf8, !PT ;  /* 0x800000001717a812 */ /* 0x000fc800078ef807 */
[----:B------:R-:W-:Y:S01]  /*0830*/  @!P2 LOP3.LUT R23, R23, 0x100000, RZ, 0xfc, !PT ;  /* 0x001000001717a812 */ /* 0x000fe200078efcff */
[----:B0-----:R-:W-:-:S08]  /*0840*/  DFMA R18, R20, -R8, 1 ;  /* 0x3ff000001412742b */ /* 0x001fd00000000808 */
[----:B------:R-:W-:-:S08]  /*0850*/  DFMA R18, R18, R18, R18 ;  /* 0x000000121212722b */ /* 0x000fd00000000012 */
[----:B------:R-:W-:Y:S01]  /*0860*/  DFMA R20, R20, R18, R20 ;  /* 0x000000121414722b */ /* 0x000fe20000000014 */
[----:B------:R-:W-:Y:S01]  /*0870*/  SEL R19, R26, 0x63400000, !P1 ;  /* 0x634000001a137807 */ /* 0x000fe20004800000 */
[----:B------:R-:W-:-:S03]  /*0880*/  IMAD.MOV.U32 R18, RZ, RZ, R6 ;  /* 0x000000ffff127224 */ /* 0x000fc600078e0006 */
[----:B------:R-:W-:-:S03]  /*0890*/  LOP3.LUT R19, R19, 0x800fffff, R7, 0xf8, !PT ;  /* 0x800fffff13137812 */ /* 0x000fc600078ef807 */
[----:B------:R-:W-:-:S03]  /*08a0*/  DFMA R24, R20, -R8, 1 ;  /* 0x3ff000001418742b */ /* 0x000fc60000000808 */
[----:B------:R-:W-:-:S05]  /*08b0*/  @!P2 DFMA R18, R18, 2, -R22 ;  /* 0x400000001212a82b */ /* 0x000fca0000000816 */
[----:B------:R-:W-:-:S05]  /*08c0*/  DFMA R24, R20, R24, R20 ;  /* 0x000000181418722b */ /* 0x000fca0000000014 */
[----:B------:R-:W-:-:S03]  /*08d0*/  @!P2 LOP3.LUT R27, R19, 0x7ff00000, RZ, 0xc0, !PT ;  /* 0x7ff00000131ba812 */ /* 0x000fc600078ec0ff */
[----:B------:R-:W-:Y:S02]  /*08e0*/  DMUL R20, R24, R18 ;  /* 0x0000001218147228 */ /* 0x000fe40000000000 */
[----:B------:R-:W-:-:S05]  /*08f0*/  VIADD R22, R27, 0xffffffff ;  /* 0xffffffff1b167836 */ /* 0x000fca0000000000 */
[----:B------:R-:W-:Y:S01]  /*0900*/  ISETP.GT.U32.AND P0, PT, R22, 0x7feffffe, PT ;  /* 0x7feffffe1600780c */ /* 0x000fe20003f04070 */
[----:B------:R-:W-:-:S03]  /*0910*/  DFMA R22, R20, -R8, R18 ;  /* 0x800000081416722b */ /* 0x000fc60000000012 */
[----:B------:R-:W-:-:S05]  /*0920*/  ISETP.GT.U32.OR P0, PT, R29, 0x7feffffe, P0 ;  /* 0x7feffffe1d00780c */ /* 0x000fca0000704470 */
[----:B------:R-:W-:-:S08]  /*0930*/  DFMA R22, R24, R22, R20 ;  /* 0x000000161816722b */ /* 0x000fd00000000014 */
[----:B------:R-:W-:Y:S05]  /*0940*/  @P0 BRA `(.L_x_5) ;  /* 0x00000000006c0947 */ /* 0x000fea0003800000 */
[----:B------:R-:W-:-:S04]  /*0950*/  LOP3.LUT R20, R11, 0x7ff00000, RZ, 0xc0, !PT ;  /* 0x7ff000000b147812 */ /* 0x000fc800078ec0ff */
[CC--:B------:R-:W-:Y:S02]  /*0960*/  VIADDMNMX R6, R5.reuse, -R20.reuse, 0xb9600000, !PT ;  /* 0xb960000005067446 */ /* 0x0c0fe40007800914 */
[----:B------:R-:W-:Y:S02]  /*0970*/  ISETP.GE.U32.AND P0, PT, R5, R20, PT ;  /* 0x000000140500720c */ /* 0x000fe40003f06070 */
[----:B------:R-:W-:Y:S01]  /*0980*/  VIMNMX R5, PT, PT, R6, 0x46a00000, PT ;  /* 0x46a0000006057848 */ /* 0x000fe20003fe0100 */
[----:B------:R-:W-:Y:S01]  /*0990*/  IMAD.MOV.U32 R6, RZ, RZ, RZ ;  /* 0x000000ffff067224 */ /* 0x000fe200078e00ff */
[----:B------:R-:W-:-:S05]  /*09a0*/  SEL R26, R26, 0x63400000, !P0 ;  /* 0x634000001a1a7807 */ /* 0x000fca0004000000 */
[----:B------:R-:W-:-:S04]  /*09b0*/  IMAD.IADD R5, R5, 0x1, -R26 ;  /* 0x0000000105057824 */ /* 0x000fc800078e0a1a */
[----:B------:R-:W-:-:S06]  /*09c0*/  VIADD R7, R5, 0x7fe00000 ;  /* 0x7fe0000005077836 */ /* 0x000fcc0000000000 */
[----:B------:R-:W-:-:S10]  /*09d0*/  DMUL R20, R22, R6 ;  /* 0x0000000616147228 */ /* 0x000fd40000000000 */
[----:B------:R-:W-:-:S13]  /*09e0*/  FSETP.GTU.AND P0, PT, |R21|, 1.469367938527859385e-39, PT ;  /* 0x001000001500780b */ /* 0x000fda0003f0c200 */
[----:B------:R-:W-:Y:S05]  /*09f0*/  @P0 BRA `(.L_x_6) ;  /* 0x0000000000940947 */ /* 0x000fea0003800000 */
[----:B------:R-:W-:Y:S01]  /*0a00*/  DFMA R8, R22, -R8, R18 ;  /* 0x800000081608722b */ /* 0x000fe20000000012 */
[----:B------:R-:W-:-:S09]  /*0a10*/  IMAD.MOV.U32 R6, RZ, RZ, RZ ;  /* 0x000000ffff067224 */ /* 0x000fd200078e00ff */
[C---:B------:R-:W-:Y:S02]  /*0a20*/  FSETP.NEU.AND P0, PT, R9.reuse, RZ, PT ;  /* 0x000000ff0900720b */ /* 0x040fe40003f0d000 */
[----:B------:R-:W-:-:S04]  /*0a30*/  LOP3.LUT R11, R9, 0x80000000, R11, 0x48, !PT ;  /* 0x80000000090b7812 */ /* 0x000fc800078e480b */
[----:B------:R-:W-:-:S07]  /*0a40*/  LOP3.LUT R7, R11, R7, RZ, 0xfc, !PT ;  /* 0x000000070b077212 */ /* 0x000fce00078efcff */
[----:B------:R-:W-:Y:S05]  /*0a50*/  @!P0 BRA `(.L_x_6) ;  /* 0x00000000007c8947 */ /* 0x000fea0003800000 */
[----:B------:R-:W-:Y:S01]  /*0a60*/  IMAD.MOV R9, RZ, RZ, -R5 ;  /* 0x000000ffff097224 */ /* 0x000fe200078e0a05 */
[----:B------:R-:W-:Y:S01]  /*0a70*/  DMUL.RP R6, R22, R6 ;  /* 0x0000000616067228 */ /* 0x000fe20000008000 */
[----:B------:R-:W-:Y:S01]  /*0a80*/  IMAD.MOV.U32 R8, RZ, RZ, RZ ;  /* 0x000000ffff087224 */ /* 0x000fe200078e00ff */
[----:B------:R-:W-:-:S05]  /*0a90*/  IADD3 R5, PT, PT, -R5, -0x43300000, RZ ;  /* 0xbcd0000005057810 */ /* 0x000fca0007ffe1ff */
[----:B------:R-:W-:-:S03]  /*0aa0*/  DFMA R8, R20, -R8, R22 ;  /* 0x800000081408722b */ /* 0x000fc60000000016 */
[----:B------:R-:W-:-:S07]  /*0ab0*/  LOP3.LUT R11, R7, R11, RZ, 0x3c, !PT ;  /* 0x0000000b070b7212 */ /* 0x000fce00078e3cff */
[----:B------:R-:W-:-:S04]  /*0ac0*/  FSETP.NEU.AND P0, PT, |R9|, R5, PT ;  /* 0x000000050900720b */ /* 0x000fc80003f0d200 */
[----:B------:R-:W-:Y:S02]  /*0ad0*/  FSEL R20, R6, R20, !P0 ;  /* 0x0000001406147208 */ /* 0x000fe40004000000 */
[----:B------:R-:W-:Y:S01]  /*0ae0*/  FSEL R21, R11, R21, !P0 ;  /* 0x000000150b157208 */ /* 0x000fe20004000000 */
[----:B------:R-:W-:Y:S06]  /*0af0*/  BRA `(.L_x_6) ;  /* 0x0000000000547947 */ /* 0x000fec0003800000 */
.L_x_5:
[----:B------:R-:W-:-:S14]  /*0b00*/  DSETP.NAN.AND P0, PT, R6, R6, PT ;  /* 0x000000060600722a */ /* 0x000fdc0003f08000 */
[----:B------:R-:W-:Y:S05]  /*0b10*/  @P0 BRA `(.L_x_7) ;  /* 0x0000000000440947 */ /* 0x000fea0003800000 */
[----:B------:R-:W-:-:S14]  /*0b20*/  DSETP.NAN.AND P0, PT, R10, R10, PT ;  /* 0x0000000a0a00722a */ /* 0x000fdc0003f08000 */
[----:B------:R-:W-:Y:S05]  /*0b30*/  @P0 BRA `(.L_x_8) ;  /* 0x0000000000300947 */ /* 0x000fea0003800000 */
[----:B------:R-:W-:Y:S01]  /*0b40*/  ISETP.NE.AND P0, PT, R27, R28, PT ;  /* 0x0000001c1b00720c */ /* 0x000fe20003f05270 */
[----:B------:R-:W-:Y:S02]  /*0b50*/  IMAD.MOV.U32 R20, RZ, RZ, 0x0 ;  /* 0x00000000ff147424 */ /* 0x000fe400078e00ff */
[----:B------:R-:W-:-:S10]  /*0b60*/  IMAD.MOV.U32 R21, RZ, RZ, -0x80000 ;  /* 0xfff80000ff157424 */ /* 0x000fd400078e00ff */
[----:B------:R-:W-:Y:S05]  /*0b70*/  @!P0 BRA `(.L_x_6) ;  /* 0x0000000000348947 */ /* 0x000fea0003800000 */
[----:B------:R-:W-:Y:S02]  /*0b80*/  ISETP.NE.AND P0, PT, R27, 0x7ff00000, PT ;  /* 0x7ff000001b00780c */ /* 0x000fe40003f05270 */
[----:B------:R-:W-:Y:S02]  /*0b90*/  LOP3.LUT R21, R7, 0x80000000, R11, 0x48, !PT ;  /* 0x8000000007157812 */ /* 0x000fe400078e480b */
[----:B------:R-:W-:-:S13]  /*0ba0*/  ISETP.EQ.OR P0, PT, R28, RZ, !P0 ;  /* 0x000000ff1c00720c */ /* 0x000fda0004702670 */
[----:B------:R-:W-:Y:S01]  /*0bb0*/  @P0 LOP3.LUT R5, R21, 0x7ff00000, RZ, 0xfc, !PT ;  /* 0x7ff0000015050812 */ /* 0x000fe200078efcff */
[----:B------:R-:W-:Y:S02]  /*0bc0*/  @!P0 IMAD.MOV.U32 R20, RZ, RZ, RZ ;  /* 0x000000ffff148224 */ /* 0x000fe400078e00ff */
[----:B------:R-:W-:Y:S02]  /*0bd0*/  @P0 IMAD.MOV.U32 R20, RZ, RZ, RZ ;  /* 0x000000ffff140224 */ /* 0x000fe400078e00ff */
[----:B------:R-:W-:Y:S01]  /*0be0*/  @P0 IMAD.MOV.U32 R21, RZ, RZ, R5 ;  /* 0x000000ffff150224 */ /* 0x000fe200078e0005 */
[----:B------:R-:W-:Y:S06]  /*0bf0*/  BRA `(.L_x_6) ;  /* 0x0000000000147947 */ /* 0x000fec0003800000 */
.L_x_8:
[----:B------:R-:W-:Y:S01]  /*0c00*/  LOP3.LUT R21, R11, 0x80000, RZ, 0xfc, !PT ;  /* 0x000800000b157812 */ /* 0x000fe200078efcff */
[----:B------:R-:W-:Y:S01]  /*0c10*/  IMAD.MOV.U32 R20, RZ, RZ, R10 ;  /* 0x000000ffff147224 */ /* 0x000fe200078e000a */
[----:B------:R-:W-:Y:S06]  /*0c20*/  BRA `(.L_x_6) ;  /* 0x0000000000087947 */ /* 0x000fec0003800000 */
.L_x_7:
[----:B------:R-:W-:Y:S01]  /*0c30*/  LOP3.LUT R21, R7, 0x80000, RZ, 0xfc, !PT ;  /* 0x0008000007157812 */ /* 0x000fe200078efcff */
[----:B------:R-:W-:-:S07]  /*0c40*/  IMAD.MOV.U32 R20, RZ, RZ, R6 ;  /* 0x000000ffff147224 */ /* 0x000fce00078e0006 */
.L_x_6:
[----:B------:R-:W-:Y:S05]  /*0c50*/  BSYNC.RECONVERGENT B1 ;  /* 0x0000000000017941 */ /* 0x000fea0003800200 */
.L_x_4:
[----:B------:R-:W-:Y:S02]  /*0c60*/  IMAD.MOV.U32 R6, RZ, RZ, R0 ;  /* 0x000000ffff067224 */ /* 0x000fe400078e0000 */
[----:B------:R-:W-:-:S04]  /*0c70*/  IMAD.MOV.U32 R7, RZ, RZ, 0x0 ;  /* 0x00000000ff077424 */ /* 0x000fc800078e00ff */
[----:B------:R-:W-:Y:S05]  /*0c80*/  RET.REL.NODEC R6 `(_Z10U_n_devicePdS_d) ;  /* 0xfffffff006dc7950 */ /* 0x000fea0003c3ffff */
.L_x_9:
[----:B------:R-:W-:-:S00]  /*0c90*/  BRA `(.L_x_9) ;  /* 0xfffffffc00fc7947 */ /* 0x000fc0000383ffff */
[----:B------:R-:W-:-:S00]  /*0ca0*/  NOP ;  /* 0x0000000000007918 */ /* 0x000fc00000000000 */
        /* <DEDUP_REMOVED lines=13> */
.L_x_10:


//--------------------- .nv.shared.reserved.0     --------------------------
	.section	.nv.shared.reserved.0,"aw",@nobits
	.weak		__nv_reservedSMEM_offset_0_alias
	.size		__nv_reservedSMEM_offset_0_alias, 0, 64
	.other		__nv_reservedSMEM_offset_0_alias,@"STO_CUDA_RESERVED_SHARED STV_DEFAULT"
__nv_reservedSMEM_offset_0_alias:
	.zero		0
	.zero		64


//--------------------- .nv.constant0._Z10U_n_devicePdS_d --------------------------
	.section	.nv.constant0._Z10U_n_devicePdS_d,"a",@progbits
	.sectionflags	@""
	.align	4
.nv.constant0._Z10U_n_devicePdS_d:
	.zero		920


//--------------------- SYMBOLS --------------------------

	.type		.nv.reservedSmem.offset0,@object
	.size		.nv.reservedSmem.offset0,0x4
